//
// Generated by NVIDIA NVVM Compiler
//
// Compiler Build ID: CL-36424714
// Cuda compilation tools, release 13.0, V13.0.88
// Based on NVVM 20.0.0
//

.version 9.0
.target sm_100
.address_size 64

.global .align 16 .b8 a[8000000];
.global .align 16 .b8 b[8000000];
.global .align 16 .b8 c[8000000];
.global .align 8 .b8 d_sum[24];
.extern .shared .align 16 .b8 shared[];

.entry _Z11STREAM_Initv()
{
	.reg .pred 	%p<2>;
	.reg .b32 	%r<11>;
	.reg .b32 	%f<4>;
	.reg .b64 	%rd<8>;

	mov.u32 	%r2, %ctaid.z;
	mov.u32 	%r3, %nctaid.y;
	mov.u32 	%r4, %ctaid.y;
	mad.lo.s32 	%r5, %r2, %r3, %r4;
	mov.u32 	%r6, %nctaid.x;
	mov.u32 	%r7, %ctaid.x;
	mad.lo.s32 	%r8, %r5, %r6, %r7;
	mov.u32 	%r9, %ntid.x;
	mov.u32 	%r10, %tid.x;
	mad.lo.s32 	%r1, %r8, %r9, %r10;
	setp.gt.s32 	%p1, %r1, 499999;
	@%p1 bra 	$L__BB0_2;
	mul.wide.s32 	%rd1, %r1, 16;
	mov.u64 	%rd2, a;
	add.s64 	%rd3, %rd2, %rd1;
	mov.f32 	%f1, 0f3F800000;
	st.global.v4.f32 	[%rd3], {%f1, %f1, %f1, %f1};
	mov.u64 	%rd4, b;
	add.s64 	%rd5, %rd4, %rd1;
	mov.f32 	%f2, 0f40000000;
	st.global.v4.f32 	[%rd5], {%f2, %f2, %f2, %f2};
	mov.u64 	%rd6, c;
	add.s64 	%rd7, %rd6, %rd1;
	mov.f32 	%f3, 0f00000000;
	st.global.v4.f32 	[%rd7], {%f3, %f3, %f3, %f3};
$L__BB0_2:
	ret;

}
.entry _Z11STREAM_Testv()
{
	.reg .pred 	%p<2>;
	.reg .b32 	%r<11>;
	.reg .b32 	%f<8>;
	.reg .b64 	%rd<4>;

	mov.u32 	%r2, %ctaid.z;
	mov.u32 	%r3, %nctaid.y;
	mov.u32 	%r4, %ctaid.y;
	mad.lo.s32 	%r5, %r2, %r3, %r4;
	mov.u32 	%r6, %nctaid.x;
	mov.u32 	%r7, %ctaid.x;
	mad.lo.s32 	%r8, %r5, %r6, %r7;
	mov.u32 	%r9, %ntid.x;
	mov.u32 	%r10, %tid.x;
	mad.lo.s32 	%r1, %r8, %r9, %r10;
	setp.gt.s32 	%p1, %r1, 499999;
	@%p1 bra 	$L__BB1_2;
	mul.wide.s32 	%rd1, %r1, 16;
	mov.u64 	%rd2, a;
	add.s64 	%rd3, %rd2, %rd1;
	.pragma "used_bytes_mask 4095";
	ld.global.v4.f32 	{%f1, %f2, %f3, %f4}, [%rd3];
	add.f32 	%f5, %f1, %f1;
	add.f32 	%f6, %f2, %f2;
	add.f32 	%f7, %f3, %f3;
	st.global.v4.f32 	[%rd3], {%f5, %f6, %f7, %f6};
$L__BB1_2:
	ret;

}
.entry _Z11STREAM_Copyv()
{
	.reg .pred 	%p<2>;
	.reg .b32 	%r<11>;
	.reg .b32 	%f<5>;
	.reg .b64 	%rd<6>;

	mov.u32 	%r2, %ctaid.z;
	mov.u32 	%r3, %nctaid.y;
	mov.u32 	%r4, %ctaid.y;
	mad.lo.s32 	%r5, %r2, %r3, %r4;
	mov.u32 	%r6, %nctaid.x;
	mov.u32 	%r7, %ctaid.x;
	mad.lo.s32 	%r8, %r5, %r6, %r7;
	mov.u32 	%r9, %ntid.x;
	mov.u32 	%r10, %tid.x;
	mad.lo.s32 	%r1, %r8, %r9, %r10;
	setp.gt.s32 	%p1, %r1, 499999;
	@%p1 bra 	$L__BB2_2;
	mul.wide.s32 	%rd1, %r1, 16;
	mov.u64 	%rd2, c;
	add.s64 	%rd3, %rd2, %rd1;
	mov.u64 	%rd4, a;
	add.s64 	%rd5, %rd4, %rd1;
	ld.global.v4.f32 	{%f1, %f2, %f3, %f4}, [%rd5];
	st.global.v4.f32 	[%rd3], {%f1, %f2, %f3, %f4};
$L__BB2_2:
	ret;

}
.entry _Z12STREAM_Scalef(
	.param .f32 _Z12STREAM_Scalef_param_0
)
{
	.reg .pred 	%p<2>;
	.reg .b32 	%r<11>;
	.reg .b32 	%f<10>;
	.reg .b64 	%rd<6>;

	ld.param.f32 	%f1, [_Z12STREAM_Scalef_param_0];
	mov.u32 	%r2, %ctaid.z;
	mov.u32 	%r3, %nctaid.y;
	mov.u32 	%r4, %ctaid.y;
	mad.lo.s32 	%r5, %r2, %r3, %r4;
	mov.u32 	%r6, %nctaid.x;
	mov.u32 	%r7, %ctaid.x;
	mad.lo.s32 	%r8, %r5, %r6, %r7;
	mov.u32 	%r9, %ntid.x;
	mov.u32 	%r10, %tid.x;
	mad.lo.s32 	%r1, %r8, %r9, %r10;
	setp.gt.s32 	%p1, %r1, 499999;
	@%p1 bra 	$L__BB3_2;
	mul.wide.s32 	%rd1, %r1, 16;
	mov.u64 	%rd2, c;
	add.s64 	%rd3, %rd2, %rd1;
	ld.global.v4.f32 	{%f2, %f3, %f4, %f5}, [%rd3];
	mul.f32 	%f6, %f1, %f2;
	mul.f32 	%f7, %f1, %f3;
	mul.f32 	%f8, %f1, %f4;
	mul.f32 	%f9, %f1, %f5;
	mov.u64 	%rd4, b;
	add.s64 	%rd5, %rd4, %rd1;
	st.global.v4.f32 	[%rd5], {%f6, %f7, %f8, %f9};
$L__BB3_2:
	ret;

}
.entry _Z10STREAM_Addv()
{
	.reg .pred 	%p<2>;
	.reg .b32 	%r<11>;
	.reg .b32 	%f<13>;
	.reg .b64 	%rd<8>;

	mov.u32 	%r2, %ctaid.z;
	mov.u32 	%r3, %nctaid.y;
	mov.u32 	%r4, %ctaid.y;
	mad.lo.s32 	%r5, %r2, %r3, %r4;
	mov.u32 	%r6, %nctaid.x;
	mov.u32 	%r7, %ctaid.x;
	mad.lo.s32 	%r8, %r5, %r6, %r7;
	mov.u32 	%r9, %ntid.x;
	mov.u32 	%r10, %tid.x;
	mad.lo.s32 	%r1, %r8, %r9, %r10;
	setp.gt.s32 	%p1, %r1, 499999;
	@%p1 bra 	$L__BB4_2;
	mul.wide.s32 	%rd1, %r1, 16;
	mov.u64 	%rd2, a;
	add.s64 	%rd3, %rd2, %rd1;
	ld.global.v4.f32 	{%f1, %f2, %f3, %f4}, [%rd3];
	mov.u64 	%rd4, b;
	add.s64 	%rd5, %rd4, %rd1;
	ld.global.v4.f32 	{%f5, %f6, %f7, %f8}, [%rd5];
	add.f32 	%f9, %f1, %f5;
	add.f32 	%f10, %f2, %f6;
	add.f32 	%f11, %f3, %f7;
	add.f32 	%f12, %f4, %f8;
	mov.u64 	%rd6, c;
	add.s64 	%rd7, %rd6, %rd1;
	st.global.v4.f32 	[%rd7], {%f9, %f10, %f11, %f12};
$L__BB4_2:
	ret;

}
.entry _Z12STREAM_Triadf(
	.param .f32 _Z12STREAM_Triadf_param_0
)
{
	.reg .pred 	%p<2>;
	.reg .b32 	%r<11>;
	.reg .b32 	%f<14>;
	.reg .b64 	%rd<8>;

	ld.param.f32 	%f1, [_Z12STREAM_Triadf_param_0];
	mov.u32 	%r2, %ctaid.z;
	mov.u32 	%r3, %nctaid.y;
	mov.u32 	%r4, %ctaid.y;
	mad.lo.s32 	%r5, %r2, %r3, %r4;
	mov.u32 	%r6, %nctaid.x;
	mov.u32 	%r7, %ctaid.x;
	mad.lo.s32 	%r8, %r5, %r6, %r7;
	mov.u32 	%r9, %ntid.x;
	mov.u32 	%r10, %tid.x;
	mad.lo.s32 	%r1, %r8, %r9, %r10;
	setp.gt.s32 	%p1, %r1, 499999;
	@%p1 bra 	$L__BB5_2;
	mul.wide.s32 	%rd1, %r1, 16;
	mov.u64 	%rd2, b;
	add.s64 	%rd3, %rd2, %rd1;
	ld.global.v4.f32 	{%f2, %f3, %f4, %f5}, [%rd3];
	mov.u64 	%rd4, c;
	add.s64 	%rd5, %rd4, %rd1;
	ld.global.v4.f32 	{%f6, %f7, %f8, %f9}, [%rd5];
	fma.rn.f32 	%f10, %f1, %f6, %f2;
	fma.rn.f32 	%f11, %f1, %f7, %f3;
	fma.rn.f32 	%f12, %f1, %f8, %f4;
	fma.rn.f32 	%f13, %f1, %f9, %f5;
	mov.u64 	%rd6, a;
	add.s64 	%rd7, %rd6, %rd1;
	st.global.v4.f32 	[%rd7], {%f10, %f11, %f12, %f13};
$L__BB5_2:
	ret;

}
.entry _Z10STREAM_Sumv()
{
	.reg .pred 	%p<19>;
	.reg .b32 	%r<38>;
	.reg .b32 	%f<4>;
	.reg .b64 	%rd<25>;
	.reg .b64 	%fd<37>;

	mov.u32 	%r11, %ctaid.z;
	mov.u32 	%r12, %nctaid.y;
	mov.u32 	%r13, %ctaid.y;
	mad.lo.s32 	%r14, %r11, %r12, %r13;
	mov.u32 	%r15, %nctaid.x;
	mov.u32 	%r16, %ctaid.x;
	mad.lo.s32 	%r17, %r14, %r15, %r16;
	mov.u32 	%r37, %ntid.x;
	mov.u32 	%r2, %tid.x;
	mad.lo.s32 	%r3, %r17, %r37, %r2;
	setp.gt.s32 	%p1, %r3, 499999;
	mov.f64 	%fd30, 0d0000000000000000;
	@%p1 bra 	$L__BB6_2;
	mul.wide.s32 	%rd10, %r3, 16;
	mov.u64 	%rd11, a;
	add.s64 	%rd12, %rd11, %rd10;
	ld.global.f32 	%f1, [%rd12];
	cvt.f64.f32 	%fd30, %f1;
$L__BB6_2:
	shl.b32 	%r18, %r2, 3;
	mov.u32 	%r19, shared;
	add.s32 	%r4, %r19, %r18;
	st.shared.f64 	[%r4], %fd30;
	mov.u32 	%r35, %r37;
$L__BB6_3:
	add.s32 	%r20, %r35, 1;
	shr.u32 	%r6, %r20, 1;
	setp.lt.u32 	%p2, %r35, 33;
	@%p2 bra 	$L__BB6_5;
	bar.sync 	0;
$L__BB6_5:
	add.s32 	%r21, %r6, %r2;
	setp.ge.u32 	%p3, %r21, %r35;
	@%p3 bra 	$L__BB6_7;
	shl.b32 	%r22, %r6, 3;
	add.s32 	%r23, %r4, %r22;
	ld.shared.f64 	%fd17, [%r23];
	add.f64 	%fd30, %fd30, %fd17;
	st.shared.f64 	[%r4], %fd30;
$L__BB6_7:
	add.s32 	%r24, %r35, -1;
	setp.gt.u32 	%p4, %r24, 1;
	mov.u32 	%r35, %r6;
	@%p4 bra 	$L__BB6_3;
	setp.ne.s32 	%p5, %r2, 0;
	@%p5 bra 	$L__BB6_11;
	ld.global.u64 	%rd22, [d_sum];
$L__BB6_10:
	mov.b64 	%fd18, %rd22;
	add.f64 	%fd19, %fd30, %fd18;
	mov.b64 	%rd13, %fd19;
	atom.relaxed.global.cas.b64 	%rd3, [d_sum], %rd22, %rd13;
	setp.ne.s64 	%p6, %rd22, %rd3;
	mov.u64 	%rd22, %rd3;
	@%p6 bra 	$L__BB6_10;
$L__BB6_11:
	setp.gt.s32 	%p7, %r3, 499999;
	mov.f64 	%fd33, 0d0000000000000000;
	@%p7 bra 	$L__BB6_13;
	mul.wide.s32 	%rd14, %r3, 16;
	mov.u64 	%rd15, b;
	add.s64 	%rd16, %rd15, %rd14;
	ld.global.f32 	%f2, [%rd16];
	cvt.f64.f32 	%fd33, %f2;
$L__BB6_13:
	st.shared.f64 	[%r4], %fd33;
	mov.u32 	%r36, %r37;
$L__BB6_14:
	add.s32 	%r25, %r36, 1;
	shr.u32 	%r8, %r25, 1;
	setp.lt.u32 	%p8, %r36, 33;
	@%p8 bra 	$L__BB6_16;
	bar.sync 	0;
$L__BB6_16:
	add.s32 	%r26, %r8, %r2;
	setp.ge.u32 	%p9, %r26, %r36;
	@%p9 bra 	$L__BB6_18;
	shl.b32 	%r27, %r8, 3;
	add.s32 	%r28, %r4, %r27;
	ld.shared.f64 	%fd21, [%r28];
	add.f64 	%fd33, %fd33, %fd21;
	st.shared.f64 	[%r4], %fd33;
$L__BB6_18:
	add.s32 	%r29, %r36, -1;
	setp.gt.u32 	%p10, %r29, 1;
	mov.u32 	%r36, %r8;
	@%p10 bra 	$L__BB6_14;
	setp.ne.s32 	%p11, %r2, 0;
	@%p11 bra 	$L__BB6_22;
	ld.global.u64 	%rd23, [d_sum+8];
$L__BB6_21:
	mov.b64 	%fd22, %rd23;
	add.f64 	%fd23, %fd33, %fd22;
	mov.b64 	%rd17, %fd23;
	atom.relaxed.global.cas.b64 	%rd6, [d_sum+8], %rd23, %rd17;
	setp.ne.s64 	%p12, %rd23, %rd6;
	mov.u64 	%rd23, %rd6;
	@%p12 bra 	$L__BB6_21;
$L__BB6_22:
	setp.gt.s32 	%p13, %r3, 499999;
	mov.f64 	%fd36, 0d0000000000000000;
	@%p13 bra 	$L__BB6_24;
	mul.wide.s32 	%rd18, %r3, 16;
	mov.u64 	%rd19, c;
	add.s64 	%rd20, %rd19, %rd18;
	ld.global.f32 	%f3, [%rd20];
	cvt.f64.f32 	%fd36, %f3;
$L__BB6_24:
	st.shared.f64 	[%r4], %fd36;
$L__BB6_25:
	add.s32 	%r30, %r37, 1;
	shr.u32 	%r10, %r30, 1;
	setp.lt.u32 	%p14, %r37, 33;
	@%p14 bra 	$L__BB6_27;
	bar.sync 	0;
$L__BB6_27:
	add.s32 	%r31, %r10, %r2;
	setp.ge.u32 	%p15, %r31, %r37;
	@%p15 bra 	$L__BB6_29;
	shl.b32 	%r32, %r10, 3;
	add.s32 	%r33, %r4, %r32;
	ld.shared.f64 	%fd25, [%r33];
	add.f64 	%fd36, %fd36, %fd25;
	st.shared.f64 	[%r4], %fd36;
$L__BB6_29:
	add.s32 	%r34, %r37, -1;
	setp.gt.u32 	%p16, %r34, 1;
	mov.u32 	%r37, %r10;
	@%p16 bra 	$L__BB6_25;
	setp.ne.s32 	%p17, %r2, 0;
	@%p17 bra 	$L__BB6_33;
	ld.global.u64 	%rd24, [d_sum+16];
$L__BB6_32:
	mov.b64 	%fd26, %rd24;
	add.f64 	%fd27, %fd36, %fd26;
	mov.b64 	%rd21, %fd27;
	atom.relaxed.global.cas.b64 	%rd9, [d_sum+16], %rd24, %rd21;
	setp.ne.s64 	%p18, %rd24, %rd9;
	mov.u64 	%rd24, %rd9;
	@%p18 bra 	$L__BB6_32;
$L__BB6_33:
	ret;

}


// ===== COMPILED SASS (sm_100) =====

	.target	sm_100

	.elftype	@"ET_EXEC"


//--------------------- .note.nv.tkinfo           --------------------------
	.section	.note.nv.tkinfo,"",@"SHT_NOTE"
	.sectionflags	@"SHF_NOTE_NV_TKINFO"
	.tkinfo
        /*0018*/ 	.word	0x00000002
        /*0030*/ 	.string	""
        /*0030*/ 	.string	"ptxas"
        /*0030*/ 	.string	"Cuda compilation tools, release 13.0, V13.0.88"
        /*0030*/ 	.string	"Build cuda_13.0.r13.0/compiler.36424714_0"
        /*0030*/ 	.string	"-arch sm_100 -m 64 "



//--------------------- .note.nv.cuinfo           --------------------------
	.section	.note.nv.cuinfo,"",@"SHT_NOTE"
	.sectionflags	@"SHF_NOTE_NV_CUINFO"
        /*0018*/ 	.short	0x0002
        /*001a*/ 	.short	0x0064
        /*001c*/ 	.short	0x0082
	.zero		2


//--------------------- .nv.info                  --------------------------
	.section	.nv.info,"",@"SHT_CUDA_INFO"
	.align	4


	//----- nvinfo : EIATTR_REGCOUNT
	.align		4
        /*0000*/ 	.byte	0x04, 0x2f
        /*0002*/ 	.short	(.L_5 - .L_4)
	.align		4
.L_4:
        /*0004*/ 	.word	index@(_Z11STREAM_Initv)
        /*0008*/ 	.word	0x00000014


	//----- nvinfo : EIATTR_FRAME_SIZE
	.align		4
.L_5:
        /*000c*/ 	.byte	0x04, 0x11
        /*000e*/ 	.short	(.L_7 - .L_6)
	.align		4
.L_6:
        /*0010*/ 	.word	index@(_Z11STREAM_Initv)
        /*0014*/ 	.word	0x00000000


	//----- nvinfo : EIATTR_REGCOUNT
	.align		4
.L_7:
        /*0018*/ 	.byte	0x04, 0x2f
        /*001a*/ 	.short	(.L_9 - .L_8)
	.align		4
.L_8:
        /*001c*/ 	.word	index@(_Z11STREAM_Testv)
        /*0020*/ 	.word	0x0000000a


	//----- nvinfo : EIATTR_FRAME_SIZE
	.align		4
.L_9:
        /*0024*/ 	.byte	0x04, 0x11
        /*0026*/ 	.short	(.L_11 - .L_10)
	.align		4
.L_10:
        /*0028*/ 	.word	index@(_Z11STREAM_Testv)
        /*002c*/ 	.word	0x00000000


	//----- nvinfo : EIATTR_REGCOUNT
	.align		4
.L_11:
        /*0030*/ 	.byte	0x04, 0x2f
        /*0032*/ 	.short	(.L_13 - .L_12)
	.align		4
.L_12:
        /*0034*/ 	.word	index@(_Z11STREAM_Copyv)
        /*0038*/ 	.word	0x0000000e


	//----- nvinfo : EIATTR_FRAME_SIZE
	.align		4
.L_13:
        /*003c*/ 	.byte	0x04, 0x11
        /*003e*/ 	.short	(.L_15 - .L_14)
	.align		4
.L_14:
        /*0040*/ 	.word	index@(_Z11STREAM_Copyv)
        /*0044*/ 	.word	0x00000000


	//----- nvinfo : EIATTR_REGCOUNT
	.align		4
.L_15:
        /*0048*/ 	.byte	0x04, 0x2f
        /*004a*/ 	.short	(.L_17 - .L_16)
	.align		4
.L_16:
        /*004c*/ 	.word	index@(_Z12STREAM_Scalef)
        /*0050*/ 	.word	0x0000000e


	//----- nvinfo : EIATTR_FRAME_SIZE
	.align		4
.L_17:
        /*0054*/ 	.byte	0x04, 0x11
        /*0056*/ 	.short	(.L_19 - .L_18)
	.align		4
.L_18:
        /*0058*/ 	.word	index@(_Z12STREAM_Scalef)
        /*005c*/ 	.word	0x00000000


	//----- nvinfo : EIATTR_REGCOUNT
	.align		4
.L_19:
        /*0060*/ 	.byte	0x04, 0x2f
        /*0062*/ 	.short	(.L_21 - .L_20)
	.align		4
.L_20:
        /*0064*/ 	.word	index@(_Z10STREAM_Addv)
        /*0068*/ 	.word	0x00000016


	//----- nvinfo : EIATTR_FRAME_SIZE
	.align		4
.L_21:
        /*006c*/ 	.byte	0x04, 0x11
        /*006e*/ 	.short	(.L_23 - .L_22)
	.align		4
.L_22:
        /*0070*/ 	.word	index@(_Z10STREAM_Addv)
        /*0074*/ 	.word	0x00000000


	//----- nvinfo : EIATTR_REGCOUNT
	.align		4
.L_23:
        /*0078*/ 	.byte	0x04, 0x2f
        /*007a*/ 	.short	(.L_25 - .L_24)
	.align		4
.L_24:
        /*007c*/ 	.word	index@(_Z12STREAM_Triadf)
        /*0080*/ 	.word	0x00000016


	//----- nvinfo : EIATTR_FRAME_SIZE
	.align		4
.L_25:
        /*0084*/ 	.byte	0x04, 0x11
        /*0086*/ 	.short	(.L_27 - .L_26)
	.align		4
.L_26:
        /*0088*/ 	.word	index@(_Z12STREAM_Triadf)
        /*008c*/ 	.word	0x00000000


	//----- nvinfo : EIATTR_REGCOUNT
	.align		4
.L_27:
        /*0090*/ 	.byte	0x04, 0x2f
        /*0092*/ 	.short	(.L_29 - .L_28)
	.align		4
.L_28:
        /*0094*/ 	.word	index@(_Z10STREAM_Sumv)
        /*0098*/ 	.word	0x00000012


	//----- nvinfo : EIATTR_FRAME_SIZE
	.align		4
.L_29:
        /*009c*/ 	.byte	0x04, 0x11
        /*009e*/ 	.short	(.L_31 - .L_30)
	.align		4
.L_30:
        /*00a0*/ 	.word	index@(_Z10STREAM_Sumv)
        /*00a4*/ 	.word	0x00000000


	//----- nvinfo : EIATTR_MIN_STACK_SIZE
	.align		4
.L_31:
        /*00a8*/ 	.byte	0x04, 0x12
        /*00aa*/ 	.short	(.L_33 - .L_32)
	.align		4
.L_32:
        /*00ac*/ 	.word	index@(_Z10STREAM_Sumv)
        /*00b0*/ 	.word	0x00000000


	//----- nvinfo : EIATTR_MIN_STACK_SIZE
	.align		4
.L_33:
        /*00b4*/ 	.byte	0x04, 0x12
        /*00b6*/ 	.short	(.L_35 - .L_34)
	.align		4
.L_34:
        /*00b8*/ 	.word	index@(_Z12STREAM_Triadf)
        /*00bc*/ 	.word	0x00000000


	//----- nvinfo : EIATTR_MIN_STACK_SIZE
	.align		4
.L_35:
        /*00c0*/ 	.byte	0x04, 0x12
        /*00c2*/ 	.short	(.L_37 - .L_36)
	.align		4
.L_36:
        /*00c4*/ 	.word	index@(_Z10STREAM_Addv)
        /*00c8*/ 	.word	0x00000000


	//----- nvinfo : EIATTR_MIN_STACK_SIZE
	.align		4
.L_37:
        /*00cc*/ 	.byte	0x04, 0x12
        /*00ce*/ 	.short	(.L_39 - .L_38)
	.align		4
.L_38:
        /*00d0*/ 	.word	index@(_Z12STREAM_Scalef)
        /*00d4*/ 	.word	0x00000000


	//----- nvinfo : EIATTR_MIN_STACK_SIZE
	.align		4
.L_39:
        /*00d8*/ 	.byte	0x04, 0x12
        /*00da*/ 	.short	(.L_41 - .L_40)
	.align		4
.L_40:
        /*00dc*/ 	.word	index@(_Z11STREAM_Copyv)
        /*00e0*/ 	.word	0x00000000


	//----- nvinfo : EIATTR_MIN_STACK_SIZE
	.align		4
.L_41:
        /*00e4*/ 	.byte	0x04, 0x12
        /*00e6*/ 	.short	(.L_43 - .L_42)
	.align		4
.L_42:
        /*00e8*/ 	.word	index@(_Z11STREAM_Testv)
        /*00ec*/ 	.word	0x00000000


	//----- nvinfo : EIATTR_MIN_STACK_SIZE
	.align		4
.L_43:
        /*00f0*/ 	.byte	0x04, 0x12
        /*00f2*/ 	.short	(.L_45 - .L_44)
	.align		4
.L_44:
        /*00f4*/ 	.word	index@(_Z11STREAM_Initv)
        /*00f8*/ 	.word	0x00000000
.L_45:


//--------------------- .nv.compat                --------------------------
	.section	.nv.compat,"",@"SHT_CUDA_COMPAT_INFO"
	.align	4
        /*0000*/ 	.byte	0x02, 0x09, 0x00, 0x00, 0x02, 0x02, 0x01, 0x00, 0x02, 0x05, 0x05, 0x00, 0x03, 0x07, 0x01, 0x01
        /*0010*/ 	.byte	0x02, 0x03, 0x00, 0x00, 0x02, 0x06, 0x01, 0x00, 0x04, 0x0b, 0x08, 0x00, 0x01, 0x00, 0x00, 0x00
        /*0020*/ 	.byte	0x00, 0x00, 0x00, 0x00


//--------------------- .nv.info._Z10STREAM_Sumv  --------------------------
	.section	.nv.info._Z10STREAM_Sumv,"",@"SHT_CUDA_INFO"
	.sectionflags	@""
	.align	4


	//----- nvinfo : EIATTR_CUDA_API_VERSION
	.align		4
        /*0000*/ 	.byte	0x04, 0x37
        /*0002*/ 	.short	(.L_47 - .L_46)
.L_46:
        /*0004*/ 	.word	0x00000082


	//----- nvinfo : EIATTR_SPARSE_MMA_MASK
	.align		4
.L_47:
        /*0008*/ 	.byte	0x03, 0x50
        /*000a*/ 	.short	0x0000


	//----- nvinfo : EIATTR_MAXREG_COUNT
	.align		4
        /*000c*/ 	.byte	0x03, 0x1b
        /*000e*/ 	.short	0x00ff


	//----- nvinfo : EIATTR_NUM_BARRIERS
	.align		4
        /*0010*/ 	.byte	0x02, 0x4c
        /*0012*/ 	.byte	0x01
	.zero		1


	//----- nvinfo : EIATTR_MERCURY_ISA_VERSION
	.align		4
        /*0014*/ 	.byte	0x03, 0x5f
        /*0016*/ 	.short	0x0101


	//----- nvinfo : EIATTR_VRC_CTA_INIT_COUNT
	.align		4
        /*0018*/ 	.byte	0x02, 0x4a
	.zero		1
	.zero		1


	//----- nvinfo : EIATTR_EXIT_INSTR_OFFSETS
	.align		4
        /*001c*/ 	.byte	0x04, 0x1c
        /*001e*/ 	.short	(.L_49 - .L_48)


	//   ....[0]....
.L_48:
        /*0020*/ 	.word	0x00000820


	//   ....[1]....
        /*0024*/ 	.word	0x000008d0


	//----- nvinfo : EIATTR_CRS_STACK_SIZE
	.align		4
.L_49:
        /*0028*/ 	.byte	0x04, 0x1e
        /*002a*/ 	.short	(.L_51 - .L_50)
.L_50:
        /*002c*/ 	.word	0x00000000


	//----- nvinfo : EIATTR_SW_WAR
	.align		4
.L_51:
        /*0030*/ 	.byte	0x04, 0x36
        /*0032*/ 	.short	(.L_53 - .L_52)
.L_52:
        /*0034*/ 	.word	0x00000008
.L_53:


//--------------------- .nv.info._Z12STREAM_Triadf --------------------------
	.section	.nv.info._Z12STREAM_Triadf,"",@"SHT_CUDA_INFO"
	.sectionflags	@""
	.align	4


	//----- nvinfo : EIATTR_CUDA_API_VERSION
	.align		4
        /*0000*/ 	.byte	0x04, 0x37
        /*0002*/ 	.short	(.L_55 - .L_54)
.L_54:
        /*0004*/ 	.word	0x00000082


	//----- nvinfo : EIATTR_KPARAM_INFO
	.align		4
.L_55:
        /*0008*/ 	.byte	0x04, 0x17
        /*000a*/ 	.short	(.L_57 - .L_56)
.L_56:
        /*000c*/ 	.word	0x00000000
        /*0010*/ 	.short	0x0000
        /*0012*/ 	.short	0x0000
        /*0014*/ 	.byte	0x00, 0xf0, 0x11, 0x00


	//----- nvinfo : EIATTR_SPARSE_MMA_MASK
	.align		4
.L_57:
        /*0018*/ 	.byte	0x03, 0x50
        /*001a*/ 	.short	0x0000


	//----- nvinfo : EIATTR_MAXREG_COUNT
	.align		4
        /*001c*/ 	.byte	0x03, 0x1b
        /*001e*/ 	.short	0x00ff


	//----- nvinfo : EIATTR_MERCURY_ISA_VERSION
	.align		4
        /*0020*/ 	.byte	0x03, 0x5f
        /*0022*/ 	.short	0x0101


	//----- nvinfo : EIATTR_VRC_CTA_INIT_COUNT
	.align		4
        /*0024*/ 	.byte	0x02, 0x4a
	.zero		1
	.zero		1


	//----- nvinfo : EIATTR_EXIT_INSTR_OFFSETS
	.align		4
        /*0028*/ 	.byte	0x04, 0x1c
        /*002a*/ 	.short	(.L_59 - .L_58)


	//   ....[0]....
.L_58:
        /*002c*/ 	.word	0x000000c0


	//   ....[1]....
        /*0030*/ 	.word	0x000001c0


	//----- nvinfo : EIATTR_CBANK_PARAM_SIZE
	.align		4
.L_59:
        /*0034*/ 	.byte	0x03, 0x19
        /*0036*/ 	.short	0x0004


	//----- nvinfo : EIATTR_PARAM_CBANK
	.align		4
        /*0038*/ 	.byte	0x04, 0x0a
        /*003a*/ 	.short	(.L_61 - .L_60)
	.align		4
.L_60:
        /*003c*/ 	.word	index@(.nv.constant0._Z12STREAM_Triadf)
        /*0040*/ 	.short	0x0380
        /*0042*/ 	.short	0x0004


	//----- nvinfo : EIATTR_SW_WAR
	.align		4
.L_61:
        /*0044*/ 	.byte	0x04, 0x36
        /*0046*/ 	.short	(.L_63 - .L_62)
.L_62:
        /*0048*/ 	.word	0x00000008
.L_63:


//--------------------- .nv.info._Z10STREAM_Addv  --------------------------
	.section	.nv.info._Z10STREAM_Addv,"",@"SHT_CUDA_INFO"
	.sectionflags	@""
	.align	4


	//----- nvinfo : EIATTR_CUDA_API_VERSION
	.align		4
        /*0000*/ 	.byte	0x04, 0x37
        /*0002*/ 	.short	(.L_65 - .L_64)
.L_64:
        /*0004*/ 	.word	0x00000082


	//----- nvinfo : EIATTR_SPARSE_MMA_MASK
	.align		4
.L_65:
        /*0008*/ 	.byte	0x03, 0x50
        /*000a*/ 	.short	0x0000


	//----- nvinfo : EIATTR_MAXREG_COUNT
	.align		4
        /*000c*/ 	.byte	0x03, 0x1b
        /*000e*/ 	.short	0x00ff


	//----- nvinfo : EIATTR_MERCURY_ISA_VERSION
	.align		4
        /*0010*/ 	.byte	0x03, 0x5f
        /*0012*/ 	.short	0x0101


	//----- nvinfo : EIATTR_VRC_CTA_INIT_COUNT
	.align		4
        /*0014*/ 	.byte	0x02, 0x4a
	.zero		1
	.zero		1


	//----- nvinfo : EIATTR_EXIT_INSTR_OFFSETS
	.align		4
        /*0018*/ 	.byte	0x04, 0x1c
        /*001a*/ 	.short	(.L_67 - .L_66)


	//   ....[0]....
.L_66:
        /*001c*/ 	.word	0x000000c0


	//   ....[1]....
        /*0020*/ 	.word	0x000001b0


	//----- nvinfo : EIATTR_SW_WAR
	.align		4
.L_67:
        /*0024*/ 	.byte	0x04, 0x36
        /*0026*/ 	.short	(.L_69 - .L_68)
.L_68:
        /*0028*/ 	.word	0x00000008
.L_69:


//--------------------- .nv.info._Z12STREAM_Scalef --------------------------
	.section	.nv.info._Z12STREAM_Scalef,"",@"SHT_CUDA_INFO"
	.sectionflags	@""
	.align	4


	//----- nvinfo : EIATTR_CUDA_API_VERSION
	.align		4
        /*0000*/ 	.byte	0x04, 0x37
        /*0002*/ 	.short	(.L_71 - .L_70)
.L_70:
        /*0004*/ 	.word	0x00000082


	//----- nvinfo : EIATTR_KPARAM_INFO
	.align		4
.L_71:
        /*0008*/ 	.byte	0x04, 0x17
        /*000a*/ 	.short	(.L_73 - .L_72)
.L_72:
        /*000c*/ 	.word	0x00000000
        /*0010*/ 	.short	0x0000
        /*0012*/ 	.short	0x0000
        /*0014*/ 	.byte	0x00, 0xf0, 0x11, 0x00


	//----- nvinfo : EIATTR_SPARSE_MMA_MASK
	.align		4
.L_73:
        /*0018*/ 	.byte	0x03, 0x50
        /*001a*/ 	.short	0x0000


	//----- nvinfo : EIATTR_MAXREG_COUNT
	.align		4
        /*001c*/ 	.byte	0x03, 0x1b
        /*001e*/ 	.short	0x00ff


	//----- nvinfo : EIATTR_MERCURY_ISA_VERSION
	.align		4
        /*0020*/ 	.byte	0x03, 0x5f
        /*0022*/ 	.short	0x0101


	//----- nvinfo : EIATTR_VRC_CTA_INIT_COUNT
	.align		4
        /*0024*/ 	.byte	0x02, 0x4a
	.zero		1
	.zero		1


	//----- nvinfo : EIATTR_EXIT_INSTR_OFFSETS
	.align		4
        /*0028*/ 	.byte	0x04, 0x1c
        /*002a*/ 	.short	(.L_75 - .L_74)


	//   ....[0]....
.L_74:
        /*002c*/ 	.word	0x000000c0


	//   ....[1]....
        /*0030*/ 	.word	0x00000190


	//----- nvinfo : EIATTR_CBANK_PARAM_SIZE
	.align		4
.L_75:
        /*0034*/ 	.byte	0x03, 0x19
        /*0036*/ 	.short	0x0004


	//----- nvinfo : EIATTR_PARAM_CBANK
	.align		4
        /*0038*/ 	.byte	0x04, 0x0a
        /*003a*/ 	.short	(.L_77 - .L_76)
	.align		4
.L_76:
        /*003c*/ 	.word	index@(.nv.constant0._Z12STREAM_Scalef)
        /*0040*/ 	.short	0x0380
        /*0042*/ 	.short	0x0004


	//----- nvinfo : EIATTR_SW_WAR
	.align		4
.L_77:
        /*0044*/ 	.byte	0x04, 0x36
        /*0046*/ 	.short	(.L_79 - .L_78)
.L_78:
        /*0048*/ 	.word	0x00000008
.L_79:


//--------------------- .nv.info._Z11STREAM_Copyv --------------------------
	.section	.nv.info._Z11STREAM_Copyv,"",@"SHT_CUDA_INFO"
	.sectionflags	@""
	.align	4


	//----- nvinfo : EIATTR_CUDA_API_VERSION
	.align		4
        /*0000*/ 	.byte	0x04, 0x37
        /*0002*/ 	.short	(.L_81 - .L_80)
.L_80:
        /*0004*/ 	.word	0x00000082


	//----- nvinfo : EIATTR_SPARSE_MMA_MASK
	.align		4
.L_81:
        /*0008*/ 	.byte	0x03, 0x50
        /*000a*/ 	.short	0x0000


	//----- nvinfo : EIATTR_MAXREG_COUNT
	.align		4
        /*000c*/ 	.byte	0x03, 0x1b
        /*000e*/ 	.short	0x00ff


	//----- nvinfo : EIATTR_MERCURY_ISA_VERSION
	.align		4
        /*0010*/ 	.byte	0x03, 0x5f
        /*0012*/ 	.short	0x0101


	//----- nvinfo : EIATTR_VRC_CTA_INIT_COUNT
	.align		4
        /*0014*/ 	.byte	0x02, 0x4a
	.zero		1
	.zero		1


	//----- nvinfo : EIATTR_EXIT_INSTR_OFFSETS
	.align		4
        /*0018*/ 	.byte	0x04, 0x1c
        /*001a*/ 	.short	(.L_83 - .L_82)


	//   ....[0]....
.L_82:
        /*001c*/ 	.word	0x000000c0


	//   ....[1]....
        /*0020*/ 	.word	0x00000140


	//----- nvinfo : EIATTR_SW_WAR
	.align		4
.L_83:
        /*0024*/ 	.byte	0x04, 0x36
        /*0026*/ 	.short	(.L_85 - .L_84)
.L_84:
        /*0028*/ 	.word	0x00000008
.L_85:


//--------------------- .nv.info._Z11STREAM_Testv --------------------------
	.section	.nv.info._Z11STREAM_Testv,"",@"SHT_CUDA_INFO"
	.sectionflags	@""
	.align	4


	//----- nvinfo : EIATTR_CUDA_API_VERSION
	.align		4
        /*0000*/ 	.byte	0x04, 0x37
        /*0002*/ 	.short	(.L_87 - .L_86)
.L_86:
        /*0004*/ 	.word	0x00000082


	//----- nvinfo : EIATTR_SPARSE_MMA_MASK
	.align		4
.L_87:
        /*0008*/ 	.byte	0x03, 0x50
        /*000a*/ 	.short	0x0000


	//----- nvinfo : EIATTR_MAXREG_COUNT
	.align		4
        /*000c*/ 	.byte	0x03, 0x1b
        /*000e*/ 	.short	0x00ff


	//----- nvinfo : EIATTR_MERCURY_ISA_VERSION
	.align		4
        /*0010*/ 	.byte	0x03, 0x5f
        /*0012*/ 	.short	0x0101


	//----- nvinfo : EIATTR_UNUSED_LOAD_BYTE_OFFSET
	.align		4
        /*0014*/ 	.byte	0x04, 0x44
        /*0016*/ 	.short	(.L_89 - .L_88)


	//   ....[0]....
.L_88:
        /*0018*/ 	.word	0x00000100
        /*001c*/ 	.word	0x00000fff


	//----- nvinfo : EIATTR_VRC_CTA_INIT_COUNT
	.align		4
.L_89:
        /*0020*/ 	.byte	0x02, 0x4a
	.zero		1
	.zero		1


	//----- nvinfo : EIATTR_EXIT_INSTR_OFFSETS
	.align		4
        /*0024*/ 	.byte	0x04, 0x1c
        /*0026*/ 	.short	(.L_91 - .L_90)


	//   ....[0]....
.L_90:
        /*0028*/ 	.word	0x000000c0


	//   ....[1]....
        /*002c*/ 	.word	0x00000160


	//----- nvinfo : EIATTR_SW_WAR
	.align		4
.L_91:
        /*0030*/ 	.byte	0x04, 0x36
        /*0032*/ 	.short	(.L_93 - .L_92)
.L_92:
        /*0034*/ 	.word	0x00000008
.L_93:


//--------------------- .nv.info._Z11STREAM_Initv --------------------------
	.section	.nv.info._Z11STREAM_Initv,"",@"SHT_CUDA_INFO"
	.sectionflags	@""
	.align	4


	//----- nvinfo : EIATTR_CUDA_API_VERSION
	.align		4
        /*0000*/ 	.byte	0x04, 0x37
        /*0002*/ 	.short	(.L_95 - .L_94)
.L_94:
        /*0004*/ 	.word	0x00000082


	//----- nvinfo : EIATTR_SPARSE_MMA_MASK
	.align		4
.L_95:
        /*0008*/ 	.byte	0x03, 0x50
        /*000a*/ 	.short	0x0000


	//----- nvinfo : EIATTR_MAXREG_COUNT
	.align		4
        /*000c*/ 	.byte	0x03, 0x1b
        /*000e*/ 	.short	0x00ff


	//----- nvinfo : EIATTR_MERCURY_ISA_VERSION
	.align		4
        /*0010*/ 	.byte	0x03, 0x5f
        /*0012*/ 	.short	0x0101


	//----- nvinfo : EIATTR_VRC_CTA_INIT_COUNT
	.align		4
        /*0014*/ 	.byte	0x02, 0x4a
	.zero		1
	.zero		1


	//----- nvinfo : EIATTR_EXIT_INSTR_OFFSETS
	.align		4
        /*0018*/ 	.byte	0x04, 0x1c
        /*001a*/ 	.short	(.L_97 - .L_96)


	//   ....[0]....
.L_96:
        /*001c*/ 	.word	0x000000c0


	//   ....[1]....
        /*0020*/ 	.word	0x000001f0


	//----- nvinfo : EIATTR_SW_WAR
	.align		4
.L_97:
        /*0024*/ 	.byte	0x04, 0x36
        /*0026*/ 	.short	(.L_99 - .L_98)
.L_98:
        /*0028*/ 	.word	0x00000008
.L_99:


//--------------------- .nv.callgraph             --------------------------
	.section	.nv.callgraph,"",@"SHT_CUDA_CALLGRAPH"
	.align	4
	.sectionentsize	8
	.align		4
        /*0000*/ 	.word	0x00000000
	.align		4
        /*0004*/ 	.word	0xffffffff
	.align		4
        /*0008*/ 	.word	0x00000000
	.align		4
        /*000c*/ 	.word	0xfffffffe
	.align		4
        /*0010*/ 	.word	0x00000000
	.align		4
        /*0014*/ 	.word	0xfffffffd
	.align		4
        /*0018*/ 	.word	0x00000000
	.align		4
        /*001c*/ 	.word	0xfffffffc


//--------------------- .nv.constant4             --------------------------
	.section	.nv.constant4,"a",@progbits
	.align	8
	.align		8
.nv.constant4:
        /*0000*/ 	.dword	a
	.align		8
        /*0008*/ 	.dword	b
	.align		8
        /*0010*/ 	.dword	c
	.align		8
        /*0018*/ 	.dword	d_sum


//--------------------- .text._Z10STREAM_Sumv     --------------------------
	.section	.text._Z10STREAM_Sumv,"ax",@progbits
	.align	128
.text._Z10STREAM_Sumv:
        .type           _Z10STREAM_Sumv,@function
        .size           _Z10STREAM_Sumv,(.L_x_23 - _Z10STREAM_Sumv)
        .other          _Z10STREAM_Sumv,@"STO_CUDA_ENTRY STV_DEFAULT"
_Z10STREAM_Sumv:
[----:B------:R-:W-:Y:S08]  /*0000*/  LDC R1, c[0x0][0x37c] ;  /* 0x0000df00ff017b82 */ /* 0x000ff00000000800 */
[----:B------:R-:W-:Y:S01]  /*0010*/  S2UR UR4, SR_CTAID.Z ;  /* 0x00000000000479c3 */ /* 0x000fe20000002700 */
[----:B------:R-:W0:Y:S01]  /*0020*/  S2R R0, SR_TID.X ;  /* 0x0000000000007919 */ /* 0x000e220000002100 */
[----:B------:R-:W1:Y:S01]  /*0030*/  LDCU UR5, c[0x0][0x374] ;  /* 0x00006e80ff0577ac */ /* 0x000e620008000800 */
[----:B------:R-:W2:Y:S05]  /*0040*/  LDCU UR7, c[0x0][0x370] ;  /* 0x00006e00ff0777ac */ /* 0x000eaa0008000800 */
[----:B------:R-:W1:Y:S08]  /*0050*/  S2UR UR6, SR_CTAID.Y ;  /* 0x00000000000679c3 */ /* 0x000e700000002600 */
[----:B------:R-:W2:Y:S08]  /*0060*/  S2UR UR8, SR_CTAID.X ;  /* 0x00000000000879c3 */ /* 0x000eb00000002500 */
[----:B------:R-:W0:Y:S01]  /*0070*/  LDC R3, c[0x0][0x360] ;  /* 0x0000d800ff037b82 */ /* 0x000e220000000800 */
[----:B-1----:R-:W-:-:S04]  /*0080*/  UIMAD UR4, UR4, UR5, UR6 ;  /* 0x00000005040472a4 */ /* 0x002fc8000f8e0206 */
[----:B--2---:R-:W-:Y:S01]  /*0090*/  UIMAD UR4, UR4, UR7, UR8 ;  /* 0x00000007040472a4 */ /* 0x004fe2000f8e0208 */
[----:B------:R-:W1:Y:S05]  /*00a0*/  LDCU.64 UR8, c[0x0][0x358] ;  /* 0x00006b00ff0877ac */ /* 0x000e6a0008000a00 */
[----:B0-----:R-:W-:-:S05]  /*00b0*/  IMAD R2, R3, UR4, R0 ;  /* 0x0000000403027c24 */ /* 0x001fca000f8e0200 */
[----:B------:R-:W-:-:S13]  /*00c0*/  ISETP.GT.AND P0, PT, R2, 0x7a11f, PT ;  /* 0x0007a11f0200780c */ /* 0x000fda0003f04270 */
[----:B------:R-:W0:Y:S02]  /*00d0*/  @!P0 LDC.64 R4, c[0x4][RZ] ;  /* 0x01000000ff048b82 */ /* 0x000e240000000a00 */
[----:B0-----:R-:W-:-:S06]  /*00e0*/  @!P0 IMAD.WIDE R4, R2, 0x10, R4 ;  /* 0x0000001002048825 */ /* 0x001fcc00078e0204 */
[----:B-1----:R-:W2:Y:S01]  /*00f0*/  @!P0 LDG.E R4, desc[UR8][R4.64] ;  /* 0x0000000804048981 */ /* 0x002ea2000c1e1900 */
[----:B------:R-:W0:Y:S01]  /*0100*/  S2UR UR5, SR_CgaCtaId ;  /* 0x00000000000579c3 */ /* 0x000e220000008800 */
[----:B------:R-:W-:Y:S01]  /*0110*/  CS2R R12, SRZ ;  /* 0x00000000000c7805 */ /* 0x000fe2000001ff00 */
[----:B------:R-:W-:Y:S01]  /*0120*/  UMOV UR4, 0x400 ;  /* 0x0000040000047882 */ /* 0x000fe20000000000 */
[----:B------:R-:W-:Y:S01]  /*0130*/  IMAD.MOV.U32 R6, RZ, RZ, R3 ;  /* 0x000000ffff067224 */ /* 0x000fe200078e0003 */
[----:B0-----:R-:W-:-:S06]  /*0140*/  ULEA UR4, UR5, UR4, 0x18 ;  /* 0x0000000405047291 */ /* 0x001fcc000f8ec0ff */
[----:B------:R-:W-:Y:S01]  /*0150*/  LEA R8, R0, UR4, 0x3 ;  /* 0x0000000400087c11 */ /* 0x000fe2000f8e18ff */
[----:B--2---:R-:W0:Y:S04]  /*0160*/  @!P0 F2F.F64.F32 R12, R4 ;  /* 0x00000004000c8310 */ /* 0x004e280000201800 */
[----:B0-----:R0:W-:Y:S02]  /*0170*/  STS.64 [R8], R12 ;  /* 0x0000000c08007388 */ /* 0x0011e40000000a00 */
.L_x_0:
[C---:B------:R-:W-:Y:S01]  /*0180*/  ISETP.GE.U32.AND P0, PT, R6.reuse, 0x21, PT ;  /* 0x000000210600780c */ /* 0x040fe20003f06070 */
[----:B------:R-:W-:-:S05]  /*0190*/  VIADD R4, R6, 0x1 ;  /* 0x0000000106047836 */ /* 0x000fca0000000000 */
[----:B------:R-:W-:-:S05]  /*01a0*/  SHF.R.U32.HI R7, RZ, 0x1, R4 ;  /* 0x00000001ff077819 */ /* 0x000fca0000011604 */
[----:B------:R-:W-:Y:S02]  /*01b0*/  IMAD.IADD R5, R7, 0x1, R0 ;  /* 0x0000000107057824 */ /* 0x000fe400078e0200 */
[----:B------:R-:W-:Y:S03]  /*01c0*/  @P0 BAR.SYNC.DEFER_BLOCKING 0x0 ;  /* 0x0000000000000b1d */ /* 0x000fe60000010000 */
[----:B------:R-:W-:-:S13]  /*01d0*/  ISETP.GE.U32.AND P1, PT, R5, R6, PT ;  /* 0x000000060500720c */ /* 0x000fda0003f26070 */
[----:B------:R-:W-:-:S06]  /*01e0*/  @!P1 IMAD R4, R7, 0x8, R8 ;  /* 0x0000000807049824 */ /* 0x000fcc00078e0208 */
[----:B------:R-:W0:Y:S02]  /*01f0*/  @!P1 LDS.64 R4, [R4] ;  /* 0x0000000004049984 */ /* 0x000e240000000a00 */
[----:B0-----:R-:W-:Y:S01]  /*0200*/  @!P1 DADD R12, R12, R4 ;  /* 0x000000000c0c9229 */ /* 0x001fe20000000004 */
[----:B------:R-:W-:Y:S02]  /*0210*/  VIADD R5, R6, 0xffffffff ;  /* 0xffffffff06057836 */ /* 0x000fe40000000000 */
[----:B------:R-:W-:-:S04]  /*0220*/  IMAD.MOV.U32 R6, RZ, RZ, R7 ;  /* 0x000000ffff067224 */ /* 0x000fc800078e0007 */
[----:B------:R1:W-:Y:S01]  /*0230*/  @!P1 STS.64 [R8], R12 ;  /* 0x0000000c08009388 */ /* 0x0003e20000000a00 */
[----:B------:R-:W-:-:S13]  /*0240*/  ISETP.GT.U32.AND P0, PT, R5, 0x1, PT ;  /* 0x000000010500780c */ /* 0x000fda0003f04070 */
[----:B-1----:R-:W-:Y:S05]  /*0250*/  @P0 BRA `(.L_x_0) ;  /* 0xfffffffc00c80947 */ /* 0x002fea000383ffff */
[----:B------:R-:W-:Y:S01]  /*0260*/  ISETP.NE.AND P0, PT, R0, RZ, PT ;  /* 0x000000ff0000720c */ /* 0x000fe20003f05270 */
[----:B------:R-:W-:Y:S01]  /*0270*/  BSSY B0, `(.L_x_1) ;  /* 0x000000e000007945 */ /* 0x000fe20003800000 */
[----:B------:R-:W-:Y:S02]  /*0280*/  ISETP.GT.AND P1, PT, R2, 0x7a11f, PT ;  /* 0x0007a11f0200780c */ /* 0x000fe40003f24270 */
[----:B------:R-:W-:-:S09]  /*0290*/  CS2R R10, SRZ ;  /* 0x00000000000a7805 */ /* 0x000fd2000001ff00 */
[----:B------:R-:W-:Y:S05]  /*02a0*/  @P0 BRA `(.L_x_2) ;  /* 0x0000000000280947 */ /* 0x000fea0003800000 */
[----:B------:R-:W0:Y:S02]  /*02b0*/  LDC.64 R14, c[0x4][0x18] ;  /* 0x01000600ff0e7b82 */ /* 0x000e240000000a00 */
[----:B0-----:R0:W5:Y:S02]  /*02c0*/  LDG.E.64 R4, desc[UR8][R14.64] ;  /* 0x000000080e047981 */ /* 0x001164000c1e1b00 */
.L_x_3:
[----:B-----5:R-:W-:Y:S01]  /*02d0*/  DADD R6, R12, R4 ;  /* 0x000000000c067229 */ /* 0x020fe20000000004 */
[----:B------:R-:W-:Y:S09]  /*02e0*/  YIELD ;  /* 0x0000000000007946 */ /* 0x000ff20003800000 */
[----:B------:R-:W2:Y:S02]  /*02f0*/  ATOMG.E.CAS.64.STRONG.GPU PT, R6, [R14], R4, R6 ;  /* 0x000000040e0673a9 */ /* 0x000ea400001ee506 */
[----:B--2---:R-:W-:Y:S01]  /*0300*/  ISETP.NE.U32.AND P0, PT, R4, R6, PT ;  /* 0x000000060400720c */ /* 0x004fe20003f05070 */
[----:B------:R-:W-:-:S03]  /*0310*/  IMAD.MOV.U32 R4, RZ, RZ, R6 ;  /* 0x000000ffff047224 */ /* 0x000fc600078e0006 */
[----:B------:R-:W-:Y:S01]  /*0320*/  ISETP.NE.AND.EX P0, PT, R5, R7, PT, P0 ;  /* 0x000000070500720c */ /* 0x000fe20003f05300 */
[----:B------:R-:W-:-:S12]  /*0330*/  IMAD.MOV.U32 R5, RZ, RZ, R7 ;  /* 0x000000ffff057224 */ /* 0x000fd800078e0007 */
[----:B------:R-:W-:Y:S05]  /*0340*/  @P0 BRA `(.L_x_3) ;  /* 0xfffffffc00e00947 */ /* 0x000fea000383ffff */
.L_x_2:
[----:B------:R-:W-:Y:S05]  /*0350*/  BSYNC B0 ;  /* 0x0000000000007941 */ /* 0x000fea0003800000 */
.L_x_1:
[----:B------:R-:W-:Y:S04]  /*0360*/  BSSY.RECONVERGENT B0, `(.L_x_4) ;  /* 0x0000006000007945 */ /* 0x000fe80003800200 */
[----:B------:R-:W-:Y:S05]  /*0370*/  @P1 BRA `(.L_x_5) ;  /* 0x0000000000101947 */ /* 0x000fea0003800000 */
[----:B------:R-:W1:Y:S02]  /*0380*/  LDC.64 R4, c[0x4][0x8] ;  /* 0x01000200ff047b82 */ /* 0x000e640000000a00 */
[----:B-1----:R-:W-:-:S06]  /*0390*/  IMAD.WIDE R4, R2, 0x10, R4 ;  /* 0x0000001002047825 */ /* 0x002fcc00078e0204 */
[----:B------:R-:W2:Y:S02]  /*03a0*/  LDG.E R4, desc[UR8][R4.64] ;  /* 0x0000000804047981 */ /* 0x000ea4000c1e1900 */
[----:B--2---:R1:W2:Y:S02]  /*03b0*/  F2F.F64.F32 R10, R4 ;  /* 0x00000004000a7310 */ /* 0x0042a40000201800 */
.L_x_5:
[----:B------:R-:W-:Y:S05]  /*03c0*/  BSYNC.RECONVERGENT B0 ;  /* 0x0000000000007941 */ /* 0x000fea0003800200 */
.L_x_4:
[----:B--2---:R2:W-:Y:S01]  /*03d0*/  STS.64 [R8], R10 ;  /* 0x0000000a08007388 */ /* 0x0045e20000000a00 */
[----:B------:R-:W-:Y:S01]  /*03e0*/  BSSY B0, `(.L_x_6) ;  /* 0x0000011000007945 */ /* 0x000fe20003800000 */
[----:B------:R-:W-:-:S07]  /*03f0*/  IMAD.MOV.U32 R6, RZ, RZ, R3 ;  /* 0x000000ffff067224 */ /* 0x000fce00078e0003 */
.L_x_7:
[C---:B------:R-:W-:Y:S01]  /*0400*/  ISETP.GE.U32.AND P0, PT, R6.reuse, 0x21, PT ;  /* 0x000000210600780c */ /* 0x040fe20003f06070 */
[----:B-1----:R-:W-:-:S05]  /*0410*/  VIADD R4, R6, 0x1 ;  /* 0x0000000106047836 */ /* 0x002fca0000000000 */
[----:B------:R-:W-:-:S05]  /*0420*/  SHF.R.U32.HI R7, RZ, 0x1, R4 ;  /* 0x00000001ff077819 */ /* 0x000fca0000011604 */
[----:B------:R-:W-:Y:S02]  /*0430*/  IMAD.IADD R5, R7, 0x1, R0 ;  /* 0x0000000107057824 */ /* 0x000fe400078e0200 */
[----:B------:R-:W-:Y:S05]  /*0440*/  @P0 WARPSYNC.ALL ;  /* 0x0000000000000948 */ /* 0x000fea0003800000 */
[----:B------:R-:W-:Y:S01]  /*0450*/  @P0 BAR.SYNC.DEFER_BLOCKING 0x0 ;  /* 0x0000000000000b1d */ /* 0x000fe20000010000 */
[----:B------:R-:W-:-:S13]  /*0460*/  ISETP.GE.U32.AND P1, PT, R5, R6, PT ;  /* 0x000000060500720c */ /* 0x000fda0003f26070 */
[----:B------:R-:W-:-:S06]  /*0470*/  @!P1 IMAD R4, R7, 0x8, R8 ;  /* 0x0000000807049824 */ /* 0x000fcc00078e0208 */
[----:B------:R-:W2:Y:S02]  /*0480*/  @!P1 LDS.64 R4, [R4] ;  /* 0x0000000004049984 */ /* 0x000ea40000000a00 */
[----:B--2---:R-:W-:Y:S01]  /*0490*/  @!P1 DADD R10, R10, R4 ;  /* 0x000000000a0a9229 */ /* 0x004fe20000000004 */
[----:B------:R-:W-:Y:S01]  /*04a0*/  VIADD R5, R6, 0xffffffff ;  /* 0xffffffff06057836 */ /* 0x000fe20000000000 */
[----:B------:R-:W-:-:S05]  /*04b0*/  MOV R6, R7 ;  /* 0x0000000700067202 */ /* 0x000fca0000000f00 */
[----:B------:R3:W-:Y:S01]  /*04c0*/  @!P1 STS.64 [R8], R10 ;  /* 0x0000000a08009388 */ /* 0x0007e20000000a00 */
[----:B------:R-:W-:-:S13]  /*04d0*/  ISETP.GT.U32.AND P0, PT, R5, 0x1, PT ;  /* 0x000000010500780c */ /* 0x000fda0003f04070 */
[----:B---3--:R-:W-:Y:S05]  /*04e0*/  @P0 BRA `(.L_x_7) ;  /* 0xfffffffc00c40947 */ /* 0x008fea000383ffff */
[----:B------:R-:W-:Y:S05]  /*04f0*/  BSYNC B0 ;  /* 0x0000000000007941 */ /* 0x000fea0003800000 */
.L_x_6:
[----:B------:R-:W1:Y:S01]  /*0500*/  LDCU.64 UR6, c[0x4][0x18] ;  /* 0x01000300ff0677ac */ /* 0x000e620008000a00 */
[----:B------:R-:W-:Y:S01]  /*0510*/  ISETP.NE.AND P0, PT, R0, RZ, PT ;  /* 0x000000ff0000720c */ /* 0x000fe20003f05270 */
[----:B------:R-:W-:Y:S01]  /*0520*/  BSSY B0, `(.L_x_8) ;  /* 0x0000015000007945 */ /* 0x000fe20003800000 */
[----:B------:R-:W-:Y:S01]  /*0530*/  ISETP.GT.AND P1, PT, R2, 0x7a11f, PT ;  /* 0x0007a11f0200780c */ /* 0x000fe20003f24270 */
[----:B------:R-:W-:Y:S01]  /*0540*/  UMOV UR4, 0x8 ;  /* 0x0000000800047882 */ /* 0x000fe20000000000 */
[----:B------:R-:W-:Y:S01]  /*0550*/  UMOV UR5, 0x0 ;  /* 0x0000000000057882 */ /* 0x000fe20000000000 */
[----:B0-----:R-:W-:Y:S01]  /*0560*/  CS2R R14, SRZ ;  /* 0x00000000000e7805 */ /* 0x001fe2000001ff00 */
[----:B-1----:R-:W-:-:S04]  /*0570*/  UIMAD.WIDE.U32 UR4, UR6, 0x1, UR4 ;  /* 0x00000001060478a5 */ /* 0x002fc8000f8e0004 */
[----:B------:R-:W-:Y:S02]  /*0580*/  UIADD3 UR6, UPT, UPT, UR5, UR7, URZ ;  /* 0x0000000705067290 */ /* 0x000fe4000fffe0ff */
[----:B------:R-:W-:Y:S02]  /*0590*/  IMAD.U32 R13, RZ, RZ, UR5 ;  /* 0x00000005ff0d7e24 */ /* 0x000fe4000f8e00ff */
[----:B------:R-:W-:Y:S02]  /*05a0*/  IMAD.U32 R12, RZ, RZ, UR4 ;  /* 0x00000004ff0c7e24 */ /* 0x000fe4000f8e00ff */
[----:B------:R-:W-:Y:S01]  /*05b0*/  IMAD.U32 R13, RZ, RZ, UR6 ;  /* 0x00000006ff0d7e24 */ /* 0x000fe2000f8e00ff */
[----:B------:R-:W-:Y:S06]  /*05c0*/  @P0 BRA `(.L_x_9) ;  /* 0x0000000000280947 */ /* 0x000fec0003800000 */
[----:B------:R-:W0:Y:S02]  /*05d0*/  LDC.64 R4, c[0x4][0x18] ;  /* 0x01000600ff047b82 */ /* 0x000e240000000a00 */
[----:B0-----:R-:W5:Y:S02]  /*05e0*/  LDG.E.64 R4, desc[UR8][R4.64+0x8] ;  /* 0x0000080804047981 */ /* 0x001f64000c1e1b00 */
.L_x_10:
        /* <DEDUP_REMOVED lines=8> */
.L_x_9:
[----:B------:R-:W-:Y:S05]  /*0670*/  BSYNC B0 ;  /* 0x0000000000007941 */ /* 0x000fea0003800000 */
.L_x_8:
[----:B------:R-:W-:Y:S04]  /*0680*/  BSSY.RECONVERGENT B0, `(.L_x_11) ;  /* 0x0000006000007945 */ /* 0x000fe80003800200 */
[----:B------:R-:W-:Y:S05]  /*0690*/  @P1 BRA `(.L_x_12) ;  /* 0x0000000000101947 */ /* 0x000fea0003800000 */
[----:B------:R-:W0:Y:S02]  /*06a0*/  LDC.64 R4, c[0x4][0x10] ;  /* 0x01000400ff047b82 */ /* 0x000e240000000a00 */
[----:B0-----:R-:W-:-:S06]  /*06b0*/  IMAD.WIDE R4, R2, 0x10, R4 ;  /* 0x0000001002047825 */ /* 0x001fcc00078e0204 */
[----:B------:R-:W2:Y:S02]  /*06c0*/  LDG.E R4, desc[UR8][R4.64] ;  /* 0x0000000804047981 */ /* 0x000ea4000c1e1900 */
[----:B--2---:R0:W1:Y:S02]  /*06d0*/  F2F.F64.F32 R14, R4 ;  /* 0x00000004000e7310 */ /* 0x0040640000201800 */
.L_x_12:
[----:B------:R-:W-:Y:S05]  /*06e0*/  BSYNC.RECONVERGENT B0 ;  /* 0x0000000000007941 */ /* 0x000fea0003800200 */
.L_x_11:
[----:B-1----:R1:W-:Y:S01]  /*06f0*/  STS.64 [R8], R14 ;  /* 0x0000000e08007388 */ /* 0x0023e20000000a00 */
[----:B------:R-:W-:Y:S01]  /*0700*/  BSSY B0, `(.L_x_13) ;  /* 0x0000010000007945 */ /* 0x000fe20003800000 */
.L_x_14:
[C---:B------:R-:W-:Y:S01]  /*0710*/  ISETP.GE.U32.AND P0, PT, R3.reuse, 0x21, PT ;  /* 0x000000210300780c */ /* 0x040fe20003f06070 */
[----:B------:R-:W-:-:S05]  /*0720*/  VIADD R2, R3, 0x1 ;  /* 0x0000000103027836 */ /* 0x000fca0000000000 */
[----:B------:R-:W-:-:S04]  /*0730*/  SHF.R.U32.HI R7, RZ, 0x1, R2 ;  /* 0x00000001ff077819 */ /* 0x000fc80000011602 */
[----:B------:R-:W-:-:S03]  /*0740*/  IADD3 R2, PT, PT, R7, R0, RZ ;  /* 0x0000000007027210 */ /* 0x000fc60007ffe0ff */
[----:B------:R-:W-:Y:S05]  /*0750*/  @P0 WARPSYNC.ALL ;  /* 0x0000000000000948 */ /* 0x000fea0003800000 */
[----:B------:R-:W-:Y:S01]  /*0760*/  @P0 BAR.SYNC.DEFER_BLOCKING 0x0 ;  /* 0x0000000000000b1d */ /* 0x000fe20000010000 */
[----:B------:R-:W-:Y:S01]  /*0770*/  ISETP.GE.U32.AND P1, PT, R2, R3, PT ;  /* 0x000000030200720c */ /* 0x000fe20003f26070 */
[----:B------:R-:W-:Y:S02]  /*0780*/  VIADD R2, R3, 0xffffffff ;  /* 0xffffffff03027836 */ /* 0x000fe40000000000 */
[----:B------:R-:W-:-:S03]  /*0790*/  IMAD.MOV.U32 R3, RZ, RZ, R7 ;  /* 0x000000ffff037224 */ /* 0x000fc600078e0007 */
[----:B------:R-:W-:-:S07]  /*07a0*/  ISETP.GT.U32.AND P0, PT, R2, 0x1, PT ;  /* 0x000000010200780c */ /* 0x000fce0003f04070 */
[----:B0-----:R-:W-:-:S06]  /*07b0*/  @!P1 IMAD R4, R7, 0x8, R8 ;  /* 0x0000000807049824 */ /* 0x001fcc00078e0208 */
[----:B------:R-:W1:Y:S02]  /*07c0*/  @!P1 LDS.64 R4, [R4] ;  /* 0x0000000004049984 */ /* 0x000e640000000a00 */
[----:B-12---:R-:W-:-:S07]  /*07d0*/  @!P1 DADD R14, R14, R4 ;  /* 0x000000000e0e9229 */ /* 0x006fce0000000004 */
[----:B------:R2:W-:Y:S01]  /*07e0*/  @!P1 STS.64 [R8], R14 ;  /* 0x0000000e08009388 */ /* 0x0005e20000000a00 */
[----:B------:R-:W-:Y:S05]  /*07f0*/  @P0 BRA `(.L_x_14) ;  /* 0xfffffffc00c40947 */ /* 0x000fea000383ffff */
[----:B------:R-:W-:Y:S05]  /*0800*/  BSYNC B0 ;  /* 0x0000000000007941 */ /* 0x000fea0003800000 */
.L_x_13:
[----:B------:R-:W-:-:S13]  /*0810*/  ISETP.NE.AND P0, PT, R0, RZ, PT ;  /* 0x000000ff0000720c */ /* 0x000fda0003f05270 */
[----:B------:R-:W-:Y:S05]  /*0820*/  @P0 EXIT ;  /* 0x000000000000094d */ /* 0x000fea0003800000 */
[----:B------:R-:W0:Y:S02]  /*0830*/  LDC.64 R4, c[0x4][0x18] ;  /* 0x01000600ff047b82 */ /* 0x000e240000000a00 */
[----:B0-----:R-:W5:Y:S02]  /*0840*/  LDG.E.64 R4, desc[UR8][R4.64+0x10] ;  /* 0x0000100804047981 */ /* 0x001f64000c1e1b00 */
.L_x_15:
[----:B-----5:R-:W-:Y:S01]  /*0850*/  DADD R6, R14, R4 ;  /* 0x000000000e067229 */ /* 0x020fe20000000004 */
[----:B------:R-:W-:Y:S09]  /*0860*/  YIELD ;  /* 0x0000000000007946 */ /* 0x000ff20003800000 */
[----:B------:R-:W3:Y:S02]  /*0870*/  ATOMG.E.CAS.64.STRONG.GPU PT, R6, [R12+0x8], R4, R6 ;  /* 0x000008040c0673a9 */ /* 0x000ee400001ee506 */
[----:B---3--:R-:W-:Y:S01]  /*0880*/  ISETP.NE.U32.AND P0, PT, R4, R6, PT ;  /* 0x000000060400720c */ /* 0x008fe20003f05070 */
[----:B------:R-:W-:-:S03]  /*0890*/  IMAD.MOV.U32 R4, RZ, RZ, R6 ;  /* 0x000000ffff047224 */ /* 0x000fc600078e0006 */
[----:B------:R-:W-:Y:S01]  /*08a0*/  ISETP.NE.AND.EX P0, PT, R5, R7, PT, P0 ;  /* 0x000000070500720c */ /* 0x000fe20003f05300 */
[----:B------:R-:W-:-:S12]  /*08b0*/  IMAD.MOV.U32 R5, RZ, RZ, R7 ;  /* 0x000000ffff057224 */ /* 0x000fd800078e0007 */
[----:B------:R-:W-:Y:S05]  /*08c0*/  @P0 BRA `(.L_x_15) ;  /* 0xfffffffc00e00947 */ /* 0x000fea000383ffff */
[----:B------:R-:W-:Y:S05]  /*08d0*/  EXIT ;  /* 0x000000000000794d */ /* 0x000fea0003800000 */
.L_x_16:
[----:B------:R-:W-:-:S00]  /*08e0*/  BRA `(.L_x_16) ;  /* 0xfffffffc00fc7947 */ /* 0x000fc0000383ffff */
[----:B------:R-:W-:-:S00]  /*08f0*/  NOP ;  /* 0x0000000000007918 */ /* 0x000fc00000000000 */
        /* <DEDUP_REMOVED lines=8> */
.L_x_23:


//--------------------- .text._Z12STREAM_Triadf   --------------------------
	.section	.text._Z12STREAM_Triadf,"ax",@progbits
	.align	128
.text._Z12STREAM_Triadf:
        .type           _Z12STREAM_Triadf,@function
        .size           _Z12STREAM_Triadf,(.L_x_24 - _Z12STREAM_Triadf)
        .other          _Z12STREAM_Triadf,@"STO_CUDA_ENTRY STV_DEFAULT"
_Z12STREAM_Triadf:
        /* <DEDUP_REMOVED lines=9> */
[----:B--2---:R-:W-:-:S06]  /*0090*/  UIMAD UR4, UR4, UR7, UR8 ;  /* 0x00000007040472a4 */ /* 0x004fcc000f8e0208 */
[----:B0-----:R-:W-:-:S05]  /*00a0*/  IMAD R9, R9, UR4, R0 ;  /* 0x0000000409097c24 */ /* 0x001fca000f8e0200 */
[----:B------:R-:W-:-:S13]  /*00b0*/  ISETP.GT.AND P0, PT, R9, 0x7a11f, PT ;  /* 0x0007a11f0900780c */ /* 0x000fda0003f04270 */
[----:B------:R-:W-:Y:S05]  /*00c0*/  @P0 EXIT ;  /* 0x000000000000094d */ /* 0x000fea0003800000 */
[----:B------:R-:W0:Y:S01]  /*00d0*/  LDC.64 R2, c[0x4][0x8] ;  /* 0x01000200ff027b82 */ /* 0x000e220000000a00 */
[----:B------:R-:W1:Y:S01]  /*00e0*/  LDCU.64 UR4, c[0x0][0x358] ;  /* 0x00006b00ff0477ac */ /* 0x000e620008000a00 */
[----:B------:R-:W2:Y:S06]  /*00f0*/  LDCU UR6, c[0x0][0x380] ;  /* 0x00007000ff0677ac */ /* 0x000eac0008000800 */
[----:B------:R-:W3:Y:S08]  /*0100*/  LDC.64 R4, c[0x4][0x10] ;  /* 0x01000400ff047b82 */ /* 0x000ef00000000a00 */
[----:B------:R-:W4:Y:S01]  /*0110*/  LDC.64 R6, c[0x4][RZ] ;  /* 0x01000000ff067b82 */ /* 0x000f220000000a00 */
[----:B0-----:R-:W-:-:S05]  /*0120*/  IMAD.WIDE R2, R9, 0x10, R2 ;  /* 0x0000001009027825 */ /* 0x001fca00078e0202 */
[----:B-1----:R-:W2:Y:S01]  /*0130*/  LDG.E.128 R12, desc[UR4][R2.64] ;  /* 0x00000004020c7981 */ /* 0x002ea2000c1e1d00 */
[----:B---3--:R-:W-:-:S05]  /*0140*/  IMAD.WIDE R4, R9, 0x10, R4 ;  /* 0x0000001009047825 */ /* 0x008fca00078e0204 */
[----:B------:R-:W2:Y:S01]  /*0150*/  LDG.E.128 R16, desc[UR4][R4.64] ;  /* 0x0000000404107981 */ /* 0x000ea2000c1e1d00 */
[----:B----4-:R-:W-:-:S04]  /*0160*/  IMAD.WIDE R6, R9, 0x10, R6 ;  /* 0x0000001009067825 */ /* 0x010fc800078e0206 */
[----:B--2---:R-:W-:Y:S01]  /*0170*/  FFMA R12, R16, UR6, R12 ;  /* 0x00000006100c7c23 */ /* 0x004fe2000800000c */
[----:B------:R-:W-:Y:S01]  /*0180*/  FFMA R13, R17, UR6, R13 ;  /* 0x00000006110d7c23 */ /* 0x000fe2000800000d */
[----:B------:R-:W-:Y:S01]  /*0190*/  FFMA R14, R18, UR6, R14 ;  /* 0x00000006120e7c23 */ /* 0x000fe2000800000e */
[----:B------:R-:W-:-:S05]  /*01a0*/  FFMA R15, R19, UR6, R15 ;  /* 0x00000006130f7c23 */ /* 0x000fca000800000f */
[----:B------:R-:W-:Y:S01]  /*01b0*/  STG.E.128 desc[UR4][R6.64], R12 ;  /* 0x0000000c06007986 */ /* 0x000fe2000c101d04 */
[----:B------:R-:W-:Y:S05]  /*01c0*/  EXIT ;  /* 0x000000000000794d */ /* 0x000fea0003800000 */
.L_x_17:
        /* <DEDUP_REMOVED lines=11> */
.L_x_24:


//--------------------- .text._Z10STREAM_Addv     --------------------------
	.section	.text._Z10STREAM_Addv,"ax",@progbits
	.align	128
.text._Z10STREAM_Addv:
        .type           _Z10STREAM_Addv,@function
        .size           _Z10STREAM_Addv,(.L_x_25 - _Z10STREAM_Addv)
        .other          _Z10STREAM_Addv,@"STO_CUDA_ENTRY STV_DEFAULT"
_Z10STREAM_Addv:
        /* <DEDUP_REMOVED lines=14> */
[----:B------:R-:W1:Y:S07]  /*00e0*/  LDCU.64 UR4, c[0x0][0x358] ;  /* 0x00006b00ff0477ac */ /* 0x000e6e0008000a00 */
[----:B------:R-:W2:Y:S08]  /*00f0*/  LDC.64 R4, c[0x4][0x8] ;  /* 0x01000200ff047b82 */ /* 0x000eb00000000a00 */
[----:B------:R-:W3:Y:S01]  /*0100*/  LDC.64 R6, c[0x4][0x10] ;  /* 0x01000400ff067b82 */ /* 0x000ee20000000a00 */
[----:B0-----:R-:W-:-:S05]  /*0110*/  IMAD.WIDE R2, R9, 0x10, R2 ;  /* 0x0000001009027825 */ /* 0x001fca00078e0202 */
[----:B-1----:R-:W4:Y:S01]  /*0120*/  LDG.E.128 R12, desc[UR4][R2.64] ;  /* 0x00000004020c7981 */ /* 0x002f22000c1e1d00 */
[----:B--2---:R-:W-:-:S05]  /*0130*/  IMAD.WIDE R4, R9, 0x10, R4 ;  /* 0x0000001009047825 */ /* 0x004fca00078e0204 */
[----:B------:R-:W4:Y:S01]  /*0140*/  LDG.E.128 R16, desc[UR4][R4.64] ;  /* 0x0000000404107981 */ /* 0x000f22000c1e1d00 */
[----:B---3--:R-:W-:-:S04]  /*0150*/  IMAD.WIDE R6, R9, 0x10, R6 ;  /* 0x0000001009067825 */ /* 0x008fc800078e0206 */
[----:B----4-:R-:W-:Y:S01]  /*0160*/  FADD R12, R12, R16 ;  /* 0x000000100c0c7221 */ /* 0x010fe20000000000 */
[----:B------:R-:W-:Y:S01]  /*0170*/  FADD R13, R13, R17 ;  /* 0x000000110d0d7221 */ /* 0x000fe20000000000 */
[----:B------:R-:W-:Y:S01]  /*0180*/  FADD R14, R14, R18 ;  /* 0x000000120e0e7221 */ /* 0x000fe20000000000 */
[----:B------:R-:W-:-:S05]  /*0190*/  FADD R15, R15, R19 ;  /* 0x000000130f0f7221 */ /* 0x000fca0000000000 */
[----:B------:R-:W-:Y:S01]  /*01a0*/  STG.E.128 desc[UR4][R6.64], R12 ;  /* 0x0000000c06007986 */ /* 0x000fe2000c101d04 */
[----:B------:R-:W-:Y:S05]  /*01b0*/  EXIT ;  /* 0x000000000000794d */ /* 0x000fea0003800000 */
.L_x_18:
        /* <DEDUP_REMOVED lines=12> */
.L_x_25:


//--------------------- .text._Z12STREAM_Scalef   --------------------------
	.section	.text._Z12STREAM_Scalef,"ax",@progbits
	.align	128
.text._Z12STREAM_Scalef:
        .type           _Z12STREAM_Scalef,@function
        .size           _Z12STREAM_Scalef,(.L_x_26 - _Z12STREAM_Scalef)
        .other          _Z12STREAM_Scalef,@"STO_CUDA_ENTRY STV_DEFAULT"
_Z12STREAM_Scalef:
        /* <DEDUP_REMOVED lines=16> */
[----:B------:R-:W3:Y:S01]  /*0100*/  LDC.64 R4, c[0x4][0x8] ;  /* 0x01000200ff047b82 */ /* 0x000ee20000000a00 */
[----:B0-----:R-:W-:-:S05]  /*0110*/  IMAD.WIDE R2, R7, 0x10, R2 ;  /* 0x0000001007027825 */ /* 0x001fca00078e0202 */
[----:B-1----:R-:W2:Y:S01]  /*0120*/  LDG.E.128 R8, desc[UR4][R2.64] ;  /* 0x0000000402087981 */ /* 0x002ea2000c1e1d00 */
[----:B---3--:R-:W-:-:S04]  /*0130*/  IMAD.WIDE R4, R7, 0x10, R4 ;  /* 0x0000001007047825 */ /* 0x008fc800078e0204 */
[----:B--2---:R-:W-:Y:S01]  /*0140*/  FMUL R8, R8, UR6 ;  /* 0x0000000608087c20 */ /* 0x004fe20008400000 */
[----:B------:R-:W-:Y:S01]  /*0150*/  FMUL R9, R9, UR6 ;  /* 0x0000000609097c20 */ /* 0x000fe20008400000 */
[----:B------:R-:W-:Y:S01]  /*0160*/  FMUL R10, R10, UR6 ;  /* 0x000000060a0a7c20 */ /* 0x000fe20008400000 */
[----:B------:R-:W-:-:S05]  /*0170*/  FMUL R11, R11, UR6 ;  /* 0x000000060b0b7c20 */ /* 0x000fca0008400000 */
[----:B------:R-:W-:Y:S01]  /*0180*/  STG.E.128 desc[UR4][R4.64], R8 ;  /* 0x0000000804007986 */ /* 0x000fe2000c101d04 */
[----:B------:R-:W-:Y:S05]  /*0190*/  EXIT ;  /* 0x000000000000794d */ /* 0x000fea0003800000 */
.L_x_19:
        /* <DEDUP_REMOVED lines=14> */
.L_x_26:


//--------------------- .text._Z11STREAM_Copyv    --------------------------
	.section	.text._Z11STREAM_Copyv,"ax",@progbits
	.align	128
.text._Z11STREAM_Copyv:
        .type           _Z11STREAM_Copyv,@function
        .size           _Z11STREAM_Copyv,(.L_x_27 - _Z11STREAM_Copyv)
        .other          _Z11STREAM_Copyv,@"STO_CUDA_ENTRY STV_DEFAULT"
_Z11STREAM_Copyv:
        /* <DEDUP_REMOVED lines=15> */
[----:B------:R-:W2:Y:S01]  /*00f0*/  LDC.64 R2, c[0x4][0x10] ;  /* 0x01000400ff027b82 */ /* 0x000ea20000000a00 */
[----:B0-----:R-:W-:-:S05]  /*0100*/  IMAD.WIDE R4, R7, 0x10, R4 ;  /* 0x0000001007047825 */ /* 0x001fca00078e0204 */
[----:B-1----:R-:W3:Y:S01]  /*0110*/  LDG.E.128 R8, desc[UR4][R4.64] ;  /* 0x0000000404087981 */ /* 0x002ee2000c1e1d00 */
[----:B--2---:R-:W-:-:S05]  /*0120*/  IMAD.WIDE R2, R7, 0x10, R2 ;  /* 0x0000001007027825 */ /* 0x004fca00078e0202 */
[----:B---3--:R-:W-:Y:S01]  /*0130*/  STG.E.128 desc[UR4][R2.64], R8 ;  /* 0x0000000802007986 */ /* 0x008fe2000c101d04 */
[----:B------:R-:W-:Y:S05]  /*0140*/  EXIT ;  /* 0x000000000000794d */ /* 0x000fea0003800000 */
.L_x_20:
        /* <DEDUP_REMOVED lines=11> */
.L_x_27:


//--------------------- .text._Z11STREAM_Testv    --------------------------
	.section	.text._Z11STREAM_Testv,"ax",@progbits
	.align	128
.text._Z11STREAM_Testv:
        .type           _Z11STREAM_Testv,@function
        .size           _Z11STREAM_Testv,(.L_x_28 - _Z11STREAM_Testv)
        .other          _Z11STREAM_Testv,@"STO_CUDA_ENTRY STV_DEFAULT"
_Z11STREAM_Testv:
        /* <DEDUP_REMOVED lines=15> */
[----:B0-----:R-:W-:-:S05]  /*00f0*/  IMAD.WIDE R2, R5, 0x10, R2 ;  /* 0x0000001005027825 */ /* 0x001fca00078e0202 */
[----:B-1----:R-:W2:Y:S02]  /*0100*/  LDG.E.128 R4, desc[UR4][R2.64] ;  /* 0x0000000402047981 */ /* 0x002ea4000c1e1d00 */
[----:B--2---:R-:W-:Y:S01]  /*0110*/  FADD R5, R5, R5 ;  /* 0x0000000505057221 */ /* 0x004fe20000000000 */
[----:B------:R-:W-:Y:S01]  /*0120*/  FADD R4, R4, R4 ;  /* 0x0000000404047221 */ /* 0x000fe20000000000 */
[----:B------:R-:W-:-:S03]  /*0130*/  FADD R6, R6, R6 ;  /* 0x0000000606067221 */ /* 0x000fc60000000000 */
[----:B------:R-:W-:-:S05]  /*0140*/  MOV R7, R5 ;  /* 0x0000000500077202 */ /* 0x000fca0000000f00 */
[----:B------:R-:W-:Y:S01]  /*0150*/  STG.E.128 desc[UR4][R2.64], R4 ;  /* 0x0000000402007986 */ /* 0x000fe2000c101d04 */
[----:B------:R-:W-:Y:S05]  /*0160*/  EXIT ;  /* 0x000000000000794d */ /* 0x000fea0003800000 */
.L_x_21:
        /* <DEDUP_REMOVED lines=9> */
.L_x_28:


//--------------------- .text._Z11STREAM_Initv    --------------------------
	.section	.text._Z11STREAM_Initv,"ax",@progbits
	.align	128
.text._Z11STREAM_Initv:
        .type           _Z11STREAM_Initv,@function
        .size           _Z11STREAM_Initv,(.L_x_29 - _Z11STREAM_Initv)
        .other          _Z11STREAM_Initv,@"STO_CUDA_ENTRY STV_DEFAULT"
_Z11STREAM_Initv:
        /* <DEDUP_REMOVED lines=15> */
[----:B------:R-:W-:Y:S01]  /*00f0*/  HFMA2 R4, -RZ, RZ, 1.875, 0 ;  /* 0x3f800000ff047431 */ /* 0x000fe200000001ff */
[----:B------:R-:W-:Y:S01]  /*0100*/  MOV R5, 0x3f800000 ;  /* 0x3f80000000057802 */ /* 0x000fe20000000f00 */
[----:B------:R-:W-:Y:S02]  /*0110*/  HFMA2 R6, -RZ, RZ, 1.875, 0 ;  /* 0x3f800000ff067431 */ /* 0x000fe400000001ff */
[----:B------:R-:W-:Y:S02]  /*0120*/  IMAD.MOV.U32 R7, RZ, RZ, 0x3f800000 ;  /* 0x3f800000ff077424 */ /* 0x000fe400078e00ff */
[----:B------:R-:W-:Y:S01]  /*0130*/  HFMA2 R10, -RZ, RZ, 2, 0 ;  /* 0x40000000ff0a7431 */ /* 0x000fe200000001ff */
[----:B------:R-:W-:Y:S01]  /*0140*/  MOV R8, 0x40000000 ;  /* 0x4000000000087802 */ /* 0x000fe20000000f00 */
[----:B------:R-:W2:Y:S01]  /*0150*/  LDC.64 R12, c[0x4][0x8] ;  /* 0x01000200ff0c7b82 */ /* 0x000ea20000000a00 */
[----:B------:R-:W-:Y:S01]  /*0160*/  IMAD.MOV.U32 R9, RZ, RZ, 0x40000000 ;  /* 0x40000000ff097424 */ /* 0x000fe200078e00ff */
[----:B------:R-:W-:-:S06]  /*0170*/  MOV R11, 0x40000000 ;  /* 0x40000000000b7802 */ /* 0x000fcc0000000f00 */
[----:B------:R-:W3:Y:S01]  /*0180*/  LDC.64 R14, c[0x4][0x10] ;  /* 0x01000400ff0e7b82 */ /* 0x000ee20000000a00 */
[----:B0-----:R-:W-:-:S05]  /*0190*/  IMAD.WIDE R2, R17, 0x10, R2 ;  /* 0x0000001011027825 */ /* 0x001fca00078e0202 */
[----:B-1----:R-:W-:Y:S01]  /*01a0*/  STG.E.128 desc[UR4][R2.64], R4 ;  /* 0x0000000402007986 */ /* 0x002fe2000c101d04 */
[----:B--2---:R-:W-:-:S05]  /*01b0*/  IMAD.WIDE R12, R17, 0x10, R12 ;  /* 0x00000010110c7825 */ /* 0x004fca00078e020c */
[----:B------:R-:W-:Y:S01]  /*01c0*/  STG.E.128 desc[UR4][R12.64], R8 ;  /* 0x000000080c007986 */ /* 0x000fe2000c101d04 */
[----:B---3--:R-:W-:-:S05]  /*01d0*/  IMAD.WIDE R14, R17, 0x10, R14 ;  /* 0x00000010110e7825 */ /* 0x008fca00078e020e */
[----:B------:R-:W-:Y:S01]  /*01e0*/  STG.E.128 desc[UR4][R14.64], RZ ;  /* 0x000000ff0e007986 */ /* 0x000fe2000c101d04 */
[----:B------:R-:W-:Y:S05]  /*01f0*/  EXIT ;  /* 0x000000000000794d */ /* 0x000fea0003800000 */
.L_x_22:
        /* <DEDUP_REMOVED lines=16> */
.L_x_29:


//--------------------- .nv.shared._Z10STREAM_Sumv --------------------------
	.section	.nv.shared._Z10STREAM_Sumv,"aw",@nobits
	.sectionflags	@""
	.align	16
	.zero		1024


//--------------------- .nv.shared.reserved.0     --------------------------
	.section	.nv.shared.reserved.0,"aw",@nobits
	.weak		__nv_reservedSMEM_offset_0_alias
	.size		__nv_reservedSMEM_offset_0_alias, 0, 64
	.other		__nv_reservedSMEM_offset_0_alias,@"STO_CUDA_RESERVED_SHARED STV_DEFAULT"
__nv_reservedSMEM_offset_0_alias:
	.zero		0
	.zero		64


//--------------------- .nv.global                --------------------------
	.section	.nv.global,"aw",@nobits
	.align	16
.nv.global:
	.type		c,@object
	.size		c,(a - c)
c:
	.zero		8000000
	.type		a,@object
	.size		a,(b - a)
a:
	.zero		8000000
	.type		b,@object
	.size		b,(d_sum - b)
b:
	.zero		8000000
	.type		d_sum,@object
	.size		d_sum,(.L_3 - d_sum)
d_sum:
	.zero		24
.L_3:


//--------------------- .nv.shared._Z12STREAM_Triadf --------------------------
	.section	.nv.shared._Z12STREAM_Triadf,"aw",@nobits
	.sectionflags	@""
	.align	16
	.zero		1024


//--------------------- .nv.shared._Z10STREAM_Addv --------------------------
	.section	.nv.shared._Z10STREAM_Addv,"aw",@nobits
	.sectionflags	@""
	.align	16
	.zero		1024


//--------------------- .nv.shared._Z12STREAM_Scalef --------------------------
	.section	.nv.shared._Z12STREAM_Scalef,"aw",@nobits
	.sectionflags	@""
	.align	16
	.zero		1024


//--------------------- .nv.shared._Z11STREAM_Copyv --------------------------
	.section	.nv.shared._Z11STREAM_Copyv,"aw",@nobits
	.sectionflags	@""
	.align	16
	.zero		1024


//--------------------- .nv.shared._Z11STREAM_Testv --------------------------
	.section	.nv.shared._Z11STREAM_Testv,"aw",@nobits
	.sectionflags	@""
	.align	16
	.zero		1024


//--------------------- .nv.shared._Z11STREAM_Initv --------------------------
	.section	.nv.shared._Z11STREAM_Initv,"aw",@nobits
	.sectionflags	@""
	.align	16
	.zero		1024


//--------------------- .nv.constant0._Z10STREAM_Sumv --------------------------
	.section	.nv.constant0._Z10STREAM_Sumv,"a",@progbits
	.sectionflags	@""
	.align	4
.nv.constant0._Z10STREAM_Sumv:
	.zero		896


//--------------------- .nv.constant0._Z12STREAM_Triadf --------------------------
	.section	.nv.constant0._Z12STREAM_Triadf,"a",@progbits
	.sectionflags	@""
	.align	4
.nv.constant0._Z12STREAM_Triadf:
	.zero		900


//--------------------- .nv.constant0._Z10STREAM_Addv --------------------------
	.section	.nv.constant0._Z10STREAM_Addv,"a",@progbits
	.sectionflags	@""
	.align	4
.nv.constant0._Z10STREAM_Addv:
	.zero		896


//--------------------- .nv.constant0._Z12STREAM_Scalef --------------------------
	.section	.nv.constant0._Z12STREAM_Scalef,"a",@progbits
	.sectionflags	@""
	.align	4
.nv.constant0._Z12STREAM_Scalef:
	.zero		900


//--------------------- .nv.constant0._Z11STREAM_Copyv --------------------------
	.section	.nv.constant0._Z11STREAM_Copyv,"a",@progbits
	.sectionflags	@""
	.align	4
.nv.constant0._Z11STREAM_Copyv:
	.zero		896


//--------------------- .nv.constant0._Z11STREAM_Testv --------------------------
	.section	.nv.constant0._Z11STREAM_Testv,"a",@progbits
	.sectionflags	@""
	.align	4
.nv.constant0._Z11STREAM_Testv:
	.zero		896


//--------------------- .nv.constant0._Z11STREAM_Initv --------------------------
	.section	.nv.constant0._Z11STREAM_Initv,"a",@progbits
	.sectionflags	@""
	.align	4
.nv.constant0._Z11STREAM_Initv:
	.zero		896


//--------------------- SYMBOLS --------------------------

	.type		.nv.reservedSmem.offset0,@object
	.size		.nv.reservedSmem.offset0,0x4
	.type		.nv.reservedSmem.cap,@object
	.size		.nv.reservedSmem.cap,0x4
